//
// Generated by NVIDIA NVVM Compiler
//
// Compiler Build ID: CL-36424714
// Cuda compilation tools, release 13.0, V13.0.88
// Based on NVVM 20.0.0
//

.version 9.0
.target sm_100
.address_size 64

	// .globl	_Z23parallelReductionKerneliPfS_
.extern .shared .align 16 .b8 cache[];

.visible .entry _Z23parallelReductionKerneliPfS_(
	.param .u32 _Z23parallelReductionKerneliPfS__param_0,
	.param .u64 .ptr .align 1 _Z23parallelReductionKerneliPfS__param_1,
	.param .u64 .ptr .align 1 _Z23parallelReductionKerneliPfS__param_2
)
{
	.reg .pred 	%p<6>;
	.reg .b32 	%r<18>;
	.reg .b32 	%f<6>;
	.reg .b64 	%rd<7>;

	ld.param.u32 	%r7, [_Z23parallelReductionKerneliPfS__param_0];
	ld.param.u64 	%rd1, [_Z23parallelReductionKerneliPfS__param_1];
	ld.param.u64 	%rd2, [_Z23parallelReductionKerneliPfS__param_2];
	mov.u32 	%r1, %tid.x;
	mov.u32 	%r8, %ctaid.x;
	mov.u32 	%r2, %ntid.x;
	mad.lo.s32 	%r3, %r8, %r2, %r1;
	setp.ge.s32 	%p1, %r3, %r7;
	shl.b32 	%r9, %r1, 2;
	mov.u32 	%r10, cache;
	add.s32 	%r4, %r10, %r9;
	@%p1 bra 	$L__BB0_2;
	cvta.to.global.u64 	%rd3, %rd1;
	mul.wide.s32 	%rd4, %r3, 4;
	add.s64 	%rd5, %rd3, %rd4;
	ld.global.f32 	%f1, [%rd5];
	st.shared.f32 	[%r4], %f1;
	bra.uni 	$L__BB0_3;
$L__BB0_2:
	mov.b32 	%r11, 0;
	st.shared.u32 	[%r4], %r11;
$L__BB0_3:
	bar.sync 	0;
	setp.lt.u32 	%p2, %r2, 2;
	@%p2 bra 	$L__BB0_8;
	mov.b32 	%r17, 1;
$L__BB0_5:
	shl.b32 	%r6, %r17, 1;
	add.s32 	%r13, %r6, -1;
	and.b32  	%r14, %r13, %r1;
	setp.ne.s32 	%p3, %r14, 0;
	@%p3 bra 	$L__BB0_7;
	ld.shared.f32 	%f2, [%r4];
	shl.b32 	%r15, %r17, 2;
	add.s32 	%r16, %r4, %r15;
	ld.shared.f32 	%f3, [%r16];
	add.f32 	%f4, %f2, %f3;
	st.shared.f32 	[%r4], %f4;
$L__BB0_7:
	bar.sync 	0;
	setp.lt.u32 	%p4, %r6, %r2;
	mov.u32 	%r17, %r6;
	@%p4 bra 	$L__BB0_5;
$L__BB0_8:
	setp.ne.s32 	%p5, %r1, 0;
	@%p5 bra 	$L__BB0_10;
	ld.shared.f32 	%f5, [cache];
	cvta.to.global.u64 	%rd6, %rd2;
	st.global.f32 	[%rd6], %f5;
$L__BB0_10:
	ret;

}


// ===== COMPILED SASS (sm_100) =====

	.target	sm_100

	.elftype	@"ET_EXEC"


//--------------------- .note.nv.tkinfo           --------------------------
	.section	.note.nv.tkinfo,"",@"SHT_NOTE"
	.sectionflags	@"SHF_NOTE_NV_TKINFO"
	.tkinfo
        /*0018*/ 	.word	0x00000002
        /*0030*/ 	.string	""
        /*0030*/ 	.string	"ptxas"
        /*0030*/ 	.string	"Cuda compilation tools, release 13.0, V13.0.88"
        /*0030*/ 	.string	"Build cuda_13.0.r13.0/compiler.36424714_0"
        /*0030*/ 	.string	"-arch sm_100 -m 64 "



//--------------------- .note.nv.cuinfo           --------------------------
	.section	.note.nv.cuinfo,"",@"SHT_NOTE"
	.sectionflags	@"SHF_NOTE_NV_CUINFO"
        /*0018*/ 	.short	0x0002
        /*001a*/ 	.short	0x0064
        /*001c*/ 	.short	0x0082
	.zero		2


//--------------------- .nv.info                  --------------------------
	.section	.nv.info,"",@"SHT_CUDA_INFO"
	.align	4


	//----- nvinfo : EIATTR_REGCOUNT
	.align		4
        /*0000*/ 	.byte	0x04, 0x2f
        /*0002*/ 	.short	(.L_1 - .L_0)
	.align		4
.L_0:
        /*0004*/ 	.word	index@(_Z23parallelReductionKerneliPfS_)
        /*0008*/ 	.word	0x0000000c


	//----- nvinfo : EIATTR_FRAME_SIZE
	.align		4
.L_1:
        /*000c*/ 	.byte	0x04, 0x11
        /*000e*/ 	.short	(.L_3 - .L_2)
	.align		4
.L_2:
        /*0010*/ 	.word	index@(_Z23parallelReductionKerneliPfS_)
        /*0014*/ 	.word	0x00000000


	//----- nvinfo : EIATTR_MIN_STACK_SIZE
	.align		4
.L_3:
        /*0018*/ 	.byte	0x04, 0x12
        /*001a*/ 	.short	(.L_5 - .L_4)
	.align		4
.L_4:
        /*001c*/ 	.word	index@(_Z23parallelReductionKerneliPfS_)
        /*0020*/ 	.word	0x00000000
.L_5:


//--------------------- .nv.compat                --------------------------
	.section	.nv.compat,"",@"SHT_CUDA_COMPAT_INFO"
	.align	4
        /*0000*/ 	.byte	0x02, 0x09, 0x00, 0x00, 0x02, 0x02, 0x01, 0x00, 0x02, 0x05, 0x05, 0x00, 0x03, 0x07, 0x01, 0x01
        /*0010*/ 	.byte	0x02, 0x03, 0x00, 0x00, 0x02, 0x06, 0x01, 0x00, 0x04, 0x0b, 0x08, 0x00, 0x09, 0x00, 0x00, 0x00
        /*0020*/ 	.byte	0x00, 0x00, 0x00, 0x00


//--------------------- .nv.info._Z23parallelReductionKerneliPfS_ --------------------------
	.section	.nv.info._Z23parallelReductionKerneliPfS_,"",@"SHT_CUDA_INFO"
	.sectionflags	@""
	.align	4


	//----- nvinfo : EIATTR_CUDA_API_VERSION
	.align		4
        /*0000*/ 	.byte	0x04, 0x37
        /*0002*/ 	.short	(.L_7 - .L_6)
.L_6:
        /*0004*/ 	.word	0x00000082


	//----- nvinfo : EIATTR_KPARAM_INFO
	.align		4
.L_7:
        /*0008*/ 	.byte	0x04, 0x17
        /*000a*/ 	.short	(.L_9 - .L_8)
.L_8:
        /*000c*/ 	.word	0x00000000
        /*0010*/ 	.short	0x0002
        /*0012*/ 	.short	0x0010
        /*0014*/ 	.byte	0x00, 0xf5, 0x21, 0x00


	//----- nvinfo : EIATTR_KPARAM_INFO
	.align		4
.L_9:
        /*0018*/ 	.byte	0x04, 0x17
        /*001a*/ 	.short	(.L_11 - .L_10)
.L_10:
        /*001c*/ 	.word	0x00000000
        /*0020*/ 	.short	0x0001
        /*0022*/ 	.short	0x0008
        /*0024*/ 	.byte	0x00, 0xf5, 0x21, 0x00


	//----- nvinfo : EIATTR_KPARAM_INFO
	.align		4
.L_11:
        /*0028*/ 	.byte	0x04, 0x17
        /*002a*/ 	.short	(.L_13 - .L_12)
.L_12:
        /*002c*/ 	.word	0x00000000
        /*0030*/ 	.short	0x0000
        /*0032*/ 	.short	0x0000
        /*0034*/ 	.byte	0x00, 0xf0, 0x11, 0x00


	//----- nvinfo : EIATTR_SPARSE_MMA_MASK
	.align		4
.L_13:
        /*0038*/ 	.byte	0x03, 0x50
        /*003a*/ 	.short	0x0000


	//----- nvinfo : EIATTR_MAXREG_COUNT
	.align		4
        /*003c*/ 	.byte	0x03, 0x1b
        /*003e*/ 	.short	0x00ff


	//----- nvinfo : EIATTR_NUM_BARRIERS
	.align		4
        /*0040*/ 	.byte	0x02, 0x4c
        /*0042*/ 	.byte	0x01
	.zero		1


	//----- nvinfo : EIATTR_MERCURY_ISA_VERSION
	.align		4
        /*0044*/ 	.byte	0x03, 0x5f
        /*0046*/ 	.short	0x0101


	//----- nvinfo : EIATTR_VRC_CTA_INIT_COUNT
	.align		4
        /*0048*/ 	.byte	0x02, 0x4a
	.zero		1
	.zero		1


	//----- nvinfo : EIATTR_EXIT_INSTR_OFFSETS
	.align		4
        /*004c*/ 	.byte	0x04, 0x1c
        /*004e*/ 	.short	(.L_15 - .L_14)


	//   ....[0]....
.L_14:
        /*0050*/ 	.word	0x00000220


	//   ....[1]....
        /*0054*/ 	.word	0x00000290


	//----- nvinfo : EIATTR_CBANK_PARAM_SIZE
	.align		4
.L_15:
        /*0058*/ 	.byte	0x03, 0x19
        /*005a*/ 	.short	0x0018


	//----- nvinfo : EIATTR_PARAM_CBANK
	.align		4
        /*005c*/ 	.byte	0x04, 0x0a
        /*005e*/ 	.short	(.L_17 - .L_16)
	.align		4
.L_16:
        /*0060*/ 	.word	index@(.nv.constant0._Z23parallelReductionKerneliPfS_)
        /*0064*/ 	.short	0x0380
        /*0066*/ 	.short	0x0018


	//----- nvinfo : EIATTR_SW_WAR
	.align		4
.L_17:
        /*0068*/ 	.byte	0x04, 0x36
        /*006a*/ 	.short	(.L_19 - .L_18)
.L_18:
        /*006c*/ 	.word	0x00000008
.L_19:


//--------------------- .nv.callgraph             --------------------------
	.section	.nv.callgraph,"",@"SHT_CUDA_CALLGRAPH"
	.align	4
	.sectionentsize	8
	.align		4
        /*0000*/ 	.word	0x00000000
	.align		4
        /*0004*/ 	.word	0xffffffff
	.align		4
        /*0008*/ 	.word	0x00000000
	.align		4
        /*000c*/ 	.word	0xfffffffe
	.align		4
        /*0010*/ 	.word	0x00000000
	.align		4
        /*0014*/ 	.word	0xfffffffd
	.align		4
        /*0018*/ 	.word	0x00000000
	.align		4
        /*001c*/ 	.word	0xfffffffc


//--------------------- .text._Z23parallelReductionKerneliPfS_ --------------------------
	.section	.text._Z23parallelReductionKerneliPfS_,"ax",@progbits
	.align	128
        .global         _Z23parallelReductionKerneliPfS_
        .type           _Z23parallelReductionKerneliPfS_,@function
        .size           _Z23parallelReductionKerneliPfS_,(.L_x_3 - _Z23parallelReductionKerneliPfS_)
        .other          _Z23parallelReductionKerneliPfS_,@"STO_CUDA_ENTRY STV_DEFAULT"
_Z23parallelReductionKerneliPfS_:
.text._Z23parallelReductionKerneliPfS_:
[----:B------:R-:W-:Y:S01]  /*0000*/  LDC R1, c[0x0][0x37c] ;  /* 0x0000df00ff017b82 */ /* 0x000fe20000000800 */
[----:B------:R-:W0:Y:S07]  /*0010*/  S2R R7, SR_TID.X ;  /* 0x0000000000077919 */ /* 0x000e2e0000002100 */
[----:B------:R-:W0:Y:S01]  /*0020*/  S2UR UR4, SR_CTAID.X ;  /* 0x00000000000479c3 */ /* 0x000e220000002500 */
[----:B------:R-:W1:Y:S01]  /*0030*/  LDCU UR5, c[0x0][0x380] ;  /* 0x00007000ff0577ac */ /* 0x000e620008000800 */
[----:B------:R-:W2:Y:S06]  /*0040*/  LDCU.64 UR6, c[0x0][0x358] ;  /* 0x00006b00ff0677ac */ /* 0x000eac0008000a00 */
[----:B------:R-:W0:Y:S02]  /*0050*/  LDC R6, c[0x0][0x360] ;  /* 0x0000d800ff067b82 */ /* 0x000e240000000800 */
[----:B0-----:R-:W-:-:S05]  /*0060*/  IMAD R5, R6, UR4, R7 ;  /* 0x0000000406057c24 */ /* 0x001fca000f8e0207 */
[----:B-1----:R-:W-:-:S13]  /*0070*/  ISETP.GE.AND P1, PT, R5, UR5, PT ;  /* 0x0000000505007c0c */ /* 0x002fda000bf26270 */
[----:B------:R-:W0:Y:S02]  /*0080*/  @!P1 LDC.64 R2, c[0x0][0x388] ;  /* 0x0000e200ff029b82 */ /* 0x000e240000000a00 */
[----:B0-----:R-:W-:-:S06]  /*0090*/  @!P1 IMAD.WIDE R2, R5, 0x4, R2 ;  /* 0x0000000405029825 */ /* 0x001fcc00078e0202 */
[----:B--2---:R-:W2:Y:S01]  /*00a0*/  @!P1 LDG.E R3, desc[UR6][R2.64] ;  /* 0x0000000602039981 */ /* 0x004ea2000c1e1900 */
[----:B------:R-:W0:Y:S01]  /*00b0*/  S2UR UR5, SR_CgaCtaId ;  /* 0x00000000000579c3 */ /* 0x000e220000008800 */
[----:B------:R-:W-:Y:S01]  /*00c0*/  UMOV UR4, 0x400 ;  /* 0x0000040000047882 */ /* 0x000fe20000000000 */
[----:B------:R-:W-:Y:S02]  /*00d0*/  ISETP.GE.U32.AND P2, PT, R6, 0x2, PT ;  /* 0x000000020600780c */ /* 0x000fe40003f46070 */
[----:B------:R-:W-:Y:S01]  /*00e0*/  ISETP.NE.AND P0, PT, R7, RZ, PT ;  /* 0x000000ff0700720c */ /* 0x000fe20003f05270 */
[----:B0-----:R-:W-:-:S06]  /*00f0*/  ULEA UR4, UR5, UR4, 0x18 ;  /* 0x0000000405047291 */ /* 0x001fcc000f8ec0ff */
[----:B------:R-:W-:-:S05]  /*0100*/  LEA R0, R7, UR4, 0x2 ;  /* 0x0000000407007c11 */ /* 0x000fca000f8e10ff */
[----:B--2---:R0:W-:Y:S04]  /*0110*/  @!P1 STS [R0], R3 ;  /* 0x0000000300009388 */ /* 0x0041e80000000800 */
[----:B------:R0:W-:Y:S01]  /*0120*/  @P1 STS [R0], RZ ;  /* 0x000000ff00001388 */ /* 0x0001e20000000800 */
[----:B------:R-:W-:Y:S06]  /*0130*/  BAR.SYNC.DEFER_BLOCKING 0x0 ;  /* 0x0000000000007b1d */ /* 0x000fec0000010000 */
[----:B------:R-:W-:Y:S05]  /*0140*/  @!P2 BRA `(.L_x_0) ;  /* 0x000000000034a947 */ /* 0x000fea0003800000 */
[----:B0-----:R-:W-:-:S07]  /*0150*/  IMAD.MOV.U32 R3, RZ, RZ, 0x1 ;  /* 0x00000001ff037424 */ /* 0x001fce00078e00ff */
.L_x_1:
[----:B------:R-:W-:-:S05]  /*0160*/  IMAD.SHL.U32 R9, R3, 0x2, RZ ;  /* 0x0000000203097824 */ /* 0x000fca00078e00ff */
[----:B------:R-:W-:-:S04]  /*0170*/  IADD3 R2, PT, PT, R9, -0x1, RZ ;  /* 0xffffffff09027810 */ /* 0x000fc80007ffe0ff */
[----:B------:R-:W-:-:S13]  /*0180*/  LOP3.LUT P1, RZ, R2, R7, RZ, 0xc0, !PT ;  /* 0x0000000702ff7212 */ /* 0x000fda000782c0ff */
[----:B------:R-:W-:Y:S01]  /*0190*/  @!P1 IMAD R4, R3, 0x4, R0 ;  /* 0x0000000403049824 */ /* 0x000fe200078e0200 */
[----:B------:R-:W-:Y:S04]  /*01a0*/  @!P1 LDS R2, [R0] ;  /* 0x0000000000029984 */ /* 0x000fe80000000800 */
[----:B------:R-:W0:Y:S02]  /*01b0*/  @!P1 LDS R3, [R4] ;  /* 0x0000000004039984 */ /* 0x000e240000000800 */
[----:B0-----:R-:W-:Y:S01]  /*01c0*/  @!P1 FADD R5, R2, R3 ;  /* 0x0000000302059221 */ /* 0x001fe20000000000 */
[----:B------:R-:W-:-:S04]  /*01d0*/  MOV R3, R9 ;  /* 0x0000000900037202 */ /* 0x000fc80000000f00 */
[----:B------:R1:W-:Y:S01]  /*01e0*/  @!P1 STS [R0], R5 ;  /* 0x0000000500009388 */ /* 0x0003e20000000800 */
[----:B------:R-:W-:Y:S01]  /*01f0*/  BAR.SYNC.DEFER_BLOCKING 0x0 ;  /* 0x0000000000007b1d */ /* 0x000fe20000010000 */
[----:B------:R-:W-:-:S13]  /*0200*/  ISETP.GE.U32.AND P1, PT, R9, R6, PT ;  /* 0x000000060900720c */ /* 0x000fda0003f26070 */
[----:B-1----:R-:W-:Y:S05]  /*0210*/  @!P1 BRA `(.L_x_1) ;  /* 0xfffffffc00d09947 */ /* 0x002fea000383ffff */
.L_x_0:
[----:B------:R-:W-:Y:S05]  /*0220*/  @P0 EXIT ;  /* 0x000000000000094d */ /* 0x000fea0003800000 */
[----:B------:R-:W1:Y:S01]  /*0230*/  S2UR UR5, SR_CgaCtaId ;  /* 0x00000000000579c3 */ /* 0x000e620000008800 */
[----:B------:R-:W-:-:S07]  /*0240*/  UMOV UR4, 0x400 ;  /* 0x0000040000047882 */ /* 0x000fce0000000000 */
[----:B0-----:R-:W0:Y:S01]  /*0250*/  LDC.64 R2, c[0x0][0x390] ;  /* 0x0000e400ff027b82 */ /* 0x001e220000000a00 */
[----:B-1----:R-:W-:-:S09]  /*0260*/  ULEA UR4, UR5, UR4, 0x18 ;  /* 0x0000000405047291 */ /* 0x002fd2000f8ec0ff */
[----:B------:R-:W0:Y:S04]  /*0270*/  LDS R5, [UR4] ;  /* 0x00000004ff057984 */ /* 0x000e280008000800 */
[----:B0-----:R-:W-:Y:S01]  /*0280*/  STG.E desc[UR6][R2.64], R5 ;  /* 0x0000000502007986 */ /* 0x001fe2000c101906 */
[----:B------:R-:W-:Y:S05]  /*0290*/  EXIT ;  /* 0x000000000000794d */ /* 0x000fea0003800000 */
.L_x_2:
[----:B------:R-:W-:-:S00]  /*02a0*/  BRA `(.L_x_2) ;  /* 0xfffffffc00fc7947 */ /* 0x000fc0000383ffff */
[----:B------:R-:W-:-:S00]  /*02b0*/  NOP ;  /* 0x0000000000007918 */ /* 0x000fc00000000000 */
        /* <DEDUP_REMOVED lines=12> */
.L_x_3:


//--------------------- .nv.shared._Z23parallelReductionKerneliPfS_ --------------------------
	.section	.nv.shared._Z23parallelReductionKerneliPfS_,"aw",@nobits
	.sectionflags	@""
	.align	16
	.zero		1024


//--------------------- .nv.shared.reserved.0     --------------------------
	.section	.nv.shared.reserved.0,"aw",@nobits
	.weak		__nv_reservedSMEM_offset_0_alias
	.size		__nv_reservedSMEM_offset_0_alias, 0, 64
	.other		__nv_reservedSMEM_offset_0_alias,@"STO_CUDA_RESERVED_SHARED STV_DEFAULT"
__nv_reservedSMEM_offset_0_alias:
	.zero		0
	.zero		64


//--------------------- .nv.constant0._Z23parallelReductionKerneliPfS_ --------------------------
	.section	.nv.constant0._Z23parallelReductionKerneliPfS_,"a",@progbits
	.sectionflags	@""
	.align	4
.nv.constant0._Z23parallelReductionKerneliPfS_:
	.zero		920


//--------------------- SYMBOLS --------------------------

	.type		.nv.reservedSmem.offset0,@object
	.size		.nv.reservedSmem.offset0,0x4
	.type		.nv.reservedSmem.cap,@object
	.size		.nv.reservedSmem.cap,0x4
